	.headerflags	@"EF_CUDA_TEXMODE_UNIFIED EF_CUDA_64BIT_ADDRESS EF_CUDA_ACCELERATORS EF_CUDA_SM90 EF_CUDA_VIRTUAL_SM(EF_CUDA_SM90)"
	.elftype	@"ET_EXEC"


//--------------------- .nv.info                  --------------------------
	.section	.nv.info,"",@"SHT_CUDA_INFO"
	.align	4


	//----- nvinfo : EIATTR_REGCOUNT
	.align		4
        /*0000*/ 	.byte	0x04, 0x2f
        /*0002*/ 	.short	(.L_3 - .L_2)
	.align		4
.L_2:
        /*0004*/ 	.word	index@(triton_poi_fused__native_batch_norm_legit_no_training_relu_19)
        /*0008*/ 	.word	0x00000011


	//----- nvinfo : EIATTR_MIN_STACK_SIZE
	.align		4
.L_3:
        /*000c*/ 	.byte	0x04, 0x12
        /*000e*/ 	.short	(.L_5 - .L_4)
	.align		4
.L_4:
        /*0010*/ 	.word	index@(triton_poi_fused__native_batch_norm_legit_no_training_relu_19)
        /*0014*/ 	.word	0x00000000


	//----- nvinfo : EIATTR_FRAME_SIZE
	.align		4
.L_5:
        /*0018*/ 	.byte	0x04, 0x11
        /*001a*/ 	.short	(.L_7 - .L_6)
	.align		4
.L_6:
        /*001c*/ 	.word	index@(triton_poi_fused__native_batch_norm_legit_no_training_relu_19)
        /*0020*/ 	.word	0x00000000


	//----- nvinfo : EIATTR_MIN_STACK_SIZE
	.align		4
.L_7:
        /*0024*/ 	.byte	0x04, 0x12
        /*0026*/ 	.short	(.L_9 - .L_8)
	.align		4
.L_8:
        /*0028*/ 	.word	index@(triton_poi_fused__native_batch_norm_legit_no_training_relu_19)
        /*002c*/ 	.word	0x00000000
.L_9:


//--------------------- .nv.info.triton_poi_fused__native_batch_norm_legit_no_training_relu_19 --------------------------
	.section	.nv.info.triton_poi_fused__native_batch_norm_legit_no_training_relu_19,"",@"SHT_CUDA_INFO"
	.sectionflags	@""
	.align	4


	//----- nvinfo : EIATTR_CUDA_API_VERSION
	.align		4
        /*0000*/ 	.byte	0x04, 0x37
        /*0002*/ 	.short	(.L_11 - .L_10)
.L_10:
        /*0004*/ 	.word	0x0000007c


	//----- nvinfo : EIATTR_KPARAM_INFO
	.align		4
.L_11:
        /*0008*/ 	.byte	0x04, 0x17
        /*000a*/ 	.short	(.L_13 - .L_12)
.L_12:
        /*000c*/ 	.word	0x00000000
        /*0010*/ 	.short	0x0006
        /*0012*/ 	.short	0x0030
        /*0014*/ 	.byte	0x00, 0xf0, 0x11, 0x00


	//----- nvinfo : EIATTR_KPARAM_INFO
	.align		4
.L_13:
        /*0018*/ 	.byte	0x04, 0x17
        /*001a*/ 	.short	(.L_15 - .L_14)
.L_14:
        /*001c*/ 	.word	0x00000000
        /*0020*/ 	.short	0x0005
        /*0022*/ 	.short	0x0028
        /*0024*/ 	.byte	0x00, 0xf4, 0x21, 0x00


	//----- nvinfo : EIATTR_KPARAM_INFO
	.align		4
.L_15:
        /*0028*/ 	.byte	0x04, 0x17
        /*002a*/ 	.short	(.L_17 - .L_16)
.L_16:
        /*002c*/ 	.word	0x00000000
        /*0030*/ 	.short	0x0004
        /*0032*/ 	.short	0x0020
        /*0034*/ 	.byte	0x00, 0xf4, 0x21, 0x00


	//----- nvinfo : EIATTR_KPARAM_INFO
	.align		4
.L_17:
        /*0038*/ 	.byte	0x04, 0x17
        /*003a*/ 	.short	(.L_19 - .L_18)
.L_18:
        /*003c*/ 	.word	0x00000000
        /*0040*/ 	.short	0x0003
        /*0042*/ 	.short	0x0018
        /*0044*/ 	.byte	0x00, 0xf4, 0x21, 0x00


	//----- nvinfo : EIATTR_KPARAM_INFO
	.align		4
.L_19:
        /*0048*/ 	.byte	0x04, 0x17
        /*004a*/ 	.short	(.L_21 - .L_20)
.L_20:
        /*004c*/ 	.word	0x00000000
        /*0050*/ 	.short	0x0002
        /*0052*/ 	.short	0x0010
        /*0054*/ 	.byte	0x00, 0xf4, 0x21, 0x00


	//----- nvinfo : EIATTR_KPARAM_INFO
	.align		4
.L_21:
        /*0058*/ 	.byte	0x04, 0x17
        /*005a*/ 	.short	(.L_23 - .L_22)
.L_22:
        /*005c*/ 	.word	0x00000000
        /*0060*/ 	.short	0x0001
        /*0062*/ 	.short	0x0008
        /*0064*/ 	.byte	0x00, 0xf4, 0x21, 0x00


	//----- nvinfo : EIATTR_KPARAM_INFO
	.align		4
.L_23:
        /*0068*/ 	.byte	0x04, 0x17
        /*006a*/ 	.short	(.L_25 - .L_24)
.L_24:
        /*006c*/ 	.word	0x00000000
        /*0070*/ 	.short	0x0000
        /*0072*/ 	.short	0x0000
        /*0074*/ 	.byte	0x00, 0xf4, 0x21, 0x00


	//----- nvinfo : EIATTR_SPARSE_MMA_MASK
	.align		4
.L_25:
        /*0078*/ 	.byte	0x03, 0x50
        /*007a*/ 	.short	0x0000


	//----- nvinfo : EIATTR_MAXREG_COUNT
	.align		4
        /*007c*/ 	.byte	0x03, 0x1b
        /*007e*/ 	.short	0x00ff


	//----- nvinfo : EIATTR_EXIT_INSTR_OFFSETS
	.align		4
        /*0080*/ 	.byte	0x04, 0x1c
        /*0082*/ 	.short	(.L_27 - .L_26)


	//   ....[0]....
.L_26:
        /*0084*/ 	.word	0x00000360


	//----- nvinfo : EIATTR_REQNTID
	.align		4
.L_27:
        /*0088*/ 	.byte	0x04, 0x10
        /*008a*/ 	.short	(.L_29 - .L_28)
.L_28:
        /*008c*/ 	.word	0x00000080
        /*0090*/ 	.word	0x00000001
        /*0094*/ 	.word	0x00000001


	//----- nvinfo : EIATTR_CBANK_PARAM_SIZE
	.align		4
.L_29:
        /*0098*/ 	.byte	0x03, 0x19
        /*009a*/ 	.short	0x0034


	//----- nvinfo : EIATTR_PARAM_CBANK
	.align		4
        /*009c*/ 	.byte	0x04, 0x0a
        /*009e*/ 	.short	(.L_31 - .L_30)
	.align		4
.L_30:
        /*00a0*/ 	.word	index@(.nv.constant0.triton_poi_fused__native_batch_norm_legit_no_training_relu_19)
        /*00a4*/ 	.short	0x0210
        /*00a6*/ 	.short	0x0034


	//----- nvinfo : EIATTR_SW_WAR
	.align		4
.L_31:
        /*00a8*/ 	.byte	0x04, 0x36
        /*00aa*/ 	.short	(.L_33 - .L_32)
.L_32:
        /*00ac*/ 	.word	0x00000008
.L_33:


//--------------------- .nv.callgraph             --------------------------
	.section	.nv.callgraph,"",@"SHT_CUDA_CALLGRAPH"
	.align	4
	.sectionentsize	8
	.align		4
        /*0000*/ 	.word	0x00000000
	.align		4
        /*0004*/ 	.word	0xffffffff
	.align		4
        /*0008*/ 	.word	0x00000000
	.align		4
        /*000c*/ 	.word	0xfffffffe
	.align		4
        /*0010*/ 	.word	0x00000000
	.align		4
        /*0014*/ 	.word	0xfffffffd
	.align		4
        /*0018*/ 	.word	0x00000000
	.align		4
        /*001c*/ 	.word	0xfffffffc


//--------------------- .nv.constant4             --------------------------
	.section	.nv.constant4,"a",@progbits
	.align	8
	.align		8
.nv.constant4:
        /*0000*/ 	.dword	_$_str
	.align		8
        /*0008*/ 	.dword	_$_str_$_2


//--------------------- .text.triton_poi_fused__native_batch_norm_legit_no_training_relu_19 --------------------------
	.section	.text.triton_poi_fused__native_batch_norm_legit_no_training_relu_19,"ax",@progbits
	.align	128
        .global         triton_poi_fused__native_batch_norm_legit_no_training_relu_19
        .type           triton_poi_fused__native_batch_norm_legit_no_training_relu_19,@function
        .size           triton_poi_fused__native_batch_norm_legit_no_training_relu_19,(.L_x_1 - triton_poi_fused__native_batch_norm_legit_no_training_relu_19)
        .other          triton_poi_fused__native_batch_norm_legit_no_training_relu_19,@"STO_CUDA_ENTRY STV_DEFAULT"
triton_poi_fused__native_batch_norm_legit_no_training_relu_19:
.text.triton_poi_fused__native_batch_norm_legit_no_training_relu_19:
[----:B------:R-:W-:Y:S01]  /*0000*/  LDC R1, c[0x0][0x28] ;  /* 0x00000a00ff017b82 */ /* 0x000fe20000000800 */
[----:B------:R-:W1:Y:S07]  /*0010*/  S2R R0, SR_TID.X ;  /* 0x0000000000007919 */ /* 0x000e6e0000002100 */
[----:B------:R-:W2:Y:S01]  /*0020*/  LDC.64 R6, c[0x0][0x220] ;  /* 0x00008800ff067b82 */ /* 0x000ea20000000a00 */
[----:B------:R-:W-:Y:S01]  /*0030*/  ULDC.64 UR4, c[0x0][0x208] ;  /* 0x0000820000047ab9 */ /* 0x000fe20000000a00 */
[----:B------:R-:W3:Y:S06]  /*0040*/  S2R R5, SR_CTAID.X ;  /* 0x0000000000057919 */ /* 0x000eec0000002500 */
[----:B------:R-:W4:Y:S08]  /*0050*/  LDC.64 R8, c[0x0][0x228] ;  /* 0x00008a00ff087b82 */ /* 0x000f300000000a00 */
[----:B------:R-:W5:Y:S01]  /*0060*/  LDC.64 R10, c[0x0][0x230] ;  /* 0x00008c00ff0a7b82 */ /* 0x000f620000000a00 */
[----:B-1----:R-:W-:-:S02]  /*0070*/  SHF.L.U32 R0, R0, 0x1, RZ ;  /* 0x0000000100007819 */ /* 0x002fc400000006ff */
[----:B---3--:R-:W-:Y:S02]  /*0080*/  SHF.R.S32.HI R3, RZ, 0x17, R5 ;  /* 0x00000017ff037819 */ /* 0x008fe40000011405 */
[----:B------:R-:W-:Y:S02]  /*0090*/  LOP3.LUT R0, R0, 0xfe, RZ, 0xc0, !PT ;  /* 0x000000fe00007812 */ /* 0x000fe400078ec0ff */
[----:B------:R-:W-:Y:S02]  /*00a0*/  SGXT R3, R3, 0x1 ;  /* 0x000000010303781a */ /* 0x000fe40000000200 */
[----:B------:R-:W-:Y:S02]  /*00b0*/  LEA R0, R5, R0, 0x8 ;  /* 0x0000000005007211 */ /* 0x000fe400078e40ff */
[----:B------:R-:W1:Y:S02]  /*00c0*/  LDC.64 R4, c[0x0][0x218] ;  /* 0x00008600ff047b82 */ /* 0x000e640000000a00 */
[----:B------:R-:W-:-:S04]  /*00d0*/  LEA.HI R3, R3, R0, RZ, 0x4 ;  /* 0x0000000003037211 */ /* 0x000fc800078f20ff */
[--C-:B------:R-:W-:Y:S02]  /*00e0*/  SHF.R.S32.HI R2, RZ, 0x4, R3.reuse ;  /* 0x00000004ff027819 */ /* 0x100fe40000011403 */
[----:B------:R-:W-:-:S04]  /*00f0*/  SHF.R.S32.HI R3, RZ, 0x1f, R3 ;  /* 0x0000001fff037819 */ /* 0x000fc80000011403 */
[----:B------:R-:W-:-:S04]  /*0100*/  LEA.HI R3, R3, R2, RZ, 0x8 ;  /* 0x0000000203037211 */ /* 0x000fc800078f40ff */
[----:B------:R-:W-:-:S04]  /*0110*/  LOP3.LUT R3, R3, 0xffffff00, RZ, 0xc0, !PT ;  /* 0xffffff0003037812 */ /* 0x000fc800078ec0ff */
[----:B------:R-:W-:Y:S02]  /*0120*/  IADD3 R13, R2, -R3, RZ ;  /* 0x80000003020d7210 */ /* 0x000fe40007ffe0ff */
[----:B------:R-:W3:Y:S03]  /*0130*/  LDC.64 R2, c[0x0][0x210] ;  /* 0x00008400ff027b82 */ /* 0x000ee60000000a00 */
[----:B--2---:R-:W-:-:S06]  /*0140*/  IMAD.WIDE R6, R13, 0x4, R6 ;  /* 0x000000040d067825 */ /* 0x004fcc00078e0206 */
[----:B------:R-:W2:Y:S01]  /*0150*/  LDG.E.EL R6, desc[UR4][R6.64] ;  /* 0x0000000406067981 */ /* 0x000ea2000c2e1900 */
[----:B-1----:R-:W-:-:S05]  /*0160*/  IMAD.WIDE R4, R13, 0x4, R4 ;  /* 0x000000040d047825 */ /* 0x002fca00078e0204 */
[----:B------:R1:W2:Y:S01]  /*0170*/  LDG.E.EL R12, desc[UR4][R4.64] ;  /* 0x00000004040c7981 */ /* 0x0002a2000c2e1900 */
[----:B---3--:R-:W-:Y:S01]  /*0180*/  IMAD.WIDE R2, R0, 0x4, R2 ;  /* 0x0000000400027825 */ /* 0x008fe200078e0202 */
[----:B------:R-:W-:Y:S01]  /*0190*/  HFMA2.MMA R14, -RZ, RZ, 1.625, 0 ;  /* 0x3e800000ff0e7435 */ /* 0x000fe200000001ff */
[----:B-1----:R-:W1:Y:S04]  /*01a0*/  LDC.64 R4, c[0x0][0x238] ;  /* 0x00008e00ff047b82 */ /* 0x002e680000000a00 */
[----:B------:R-:W3:Y:S01]  /*01b0*/  LDG.E.64 R2, desc[UR4][R2.64] ;  /* 0x0000000402027981 */ /* 0x000ee2000c1e1b00 */
[----:B----4-:R-:W-:-:S04]  /*01c0*/  IMAD.WIDE R8, R13, 0x4, R8 ;  /* 0x000000040d087825 */ /* 0x010fc800078e0208 */
[----:B-----5:R-:W-:Y:S02]  /*01d0*/  IMAD.WIDE R10, R13, 0x4, R10 ;  /* 0x000000040d0a7825 */ /* 0x020fe400078e020a */
[----:B------:R-:W4:Y:S04]  /*01e0*/  LDG.E.EL R8, desc[UR4][R8.64] ;  /* 0x0000000408087981 */ /* 0x000f28000c2e1900 */
[----:B------:R-:W4:Y:S01]  /*01f0*/  LDG.E.EL R11, desc[UR4][R10.64] ;  /* 0x000000040a0b7981 */ /* 0x000f22000c2e1900 */
[----:B-1----:R-:W-:-:S04]  /*0200*/  IMAD.WIDE R4, R0, 0x4, R4 ;  /* 0x0000000400047825 */ /* 0x002fc800078e0204 */
[----:B--2---:R-:W-:-:S04]  /*0210*/  FADD R6, R6, 9.9999997473787516356e-06 ;  /* 0x3727c5ac06067421 */ /* 0x004fc80000000000 */
[----:B------:R-:W1:Y:S02]  /*0220*/  MUFU.SQRT R7, R6 ;  /* 0x0000000600077308 */ /* 0x000e640000002000 */
[C---:B-1----:R-:W-:Y:S02]  /*0230*/  FSETP.GT.AND P0, PT, R7.reuse, 8.50705917302346158658e+37, PT ;  /* 0x7e8000000700780b */ /* 0x042fe40003f04000 */
[----:B------:R-:W-:-:S11]  /*0240*/  FSETP.GEU.AND P1, PT, R7, 1.175494350822287508e-38, PT ;  /* 0x008000000700780b */ /* 0x000fd60003f2e000 */
[----:B------:R-:W-:-:S04]  /*0250*/  @P0 FMUL R7, R7, 0.25 ;  /* 0x3e80000007070820 */ /* 0x000fc80000400000 */
[----:B------:R-:W-:-:S06]  /*0260*/  @!P1 FMUL R7, R7, 16777216 ;  /* 0x4b80000007079820 */ /* 0x000fcc0000400000 */
[----:B------:R-:W1:Y:S01]  /*0270*/  MUFU.RCP R7, R7 ;  /* 0x0000000700077308 */ /* 0x000e620000001000 */
[----:B------:R-:W-:Y:S01]  /*0280*/  FSEL R14, R14, 1, P0 ;  /* 0x3f8000000e0e7808 */ /* 0x000fe20000000000 */
[----:B---3--:R-:W-:-:S04]  /*0290*/  FADD R2, R2, -R12 ;  /* 0x8000000c02027221 */ /* 0x008fc80000000000 */
[----:B------:R-:W-:Y:S01]  /*02a0*/  @!P1 FMUL R14, R14, 16777216 ;  /* 0x4b8000000e0e9820 */ /* 0x000fe20000400000 */
[----:B------:R-:W-:-:S03]  /*02b0*/  FADD R3, R3, -R12 ;  /* 0x8000000c03037221 */ /* 0x000fc60000000000 */
[----:B-1----:R-:W-:-:S04]  /*02c0*/  FMUL R14, R7, R14 ;  /* 0x0000000e070e7220 */ /* 0x002fc80000400000 */
[-C--:B------:R-:W-:Y:S01]  /*02d0*/  FMUL R2, R2, R14.reuse ;  /* 0x0000000e02027220 */ /* 0x080fe20000400000 */
[----:B------:R-:W-:-:S03]  /*02e0*/  FMUL R14, R3, R14 ;  /* 0x0000000e030e7220 */ /* 0x000fc60000400000 */
[C-C-:B----4-:R-:W-:Y:S01]  /*02f0*/  FFMA R2, R8.reuse, R2, R11.reuse ;  /* 0x0000000208027223 */ /* 0x150fe2000000000b */
[----:B------:R-:W-:-:S04]  /*0300*/  FFMA R14, R8, R14, R11 ;  /* 0x0000000e080e7223 */ /* 0x000fc8000000000b */
[----:B------:R-:W-:Y:S02]  /*0310*/  FSETP.GEU.AND P0, PT, R2, RZ, PT ;  /* 0x000000ff0200720b */ /* 0x000fe40003f0e000 */
[----:B------:R-:W-:Y:S02]  /*0320*/  FSETP.GEU.AND P1, PT, R14, RZ, PT ;  /* 0x000000ff0e00720b */ /* 0x000fe40003f2e000 */
[----:B------:R-:W-:Y:S02]  /*0330*/  FSEL R2, R2, RZ, P0 ;  /* 0x000000ff02027208 */ /* 0x000fe40000000000 */
[----:B------:R-:W-:-:S05]  /*0340*/  FSEL R3, R14, RZ, P1 ;  /* 0x000000ff0e037208 */ /* 0x000fca0000800000 */
[----:B------:R-:W-:Y:S01]  /*0350*/  STG.E.64 desc[UR4][R4.64], R2 ;  /* 0x0000000204007986 */ /* 0x000fe2000c101b04 */
[----:B------:R-:W-:Y:S05]  /*0360*/  EXIT ;  /* 0x000000000000794d */ /* 0x000fea0003800000 */
.L_x_0:
[----:B------:R-:W-:-:S00]  /*0370*/  BRA `(.L_x_0) ;  /* 0xfffffffc00fc7947 */ /* 0x000fc0000383ffff */
[----:B------:R-:W-:-:S00]  /*0380*/  NOP ;  /* 0x0000000000007918 */ /* 0x000fc00000000000 */
[----:B------:R-:W-:-:S00]  /*0390*/  NOP ;  /* 0x0000000000007918 */ /* 0x000fc00000000000 */
[----:B------:R-:W-:-:S00]  /*03a0*/  NOP ;  /* 0x0000000000007918 */ /* 0x000fc00000000000 */
[----:B------:R-:W-:-:S00]  /*03b0*/  NOP ;  /* 0x0000000000007918 */ /* 0x000fc00000000000 */
[----:B------:R-:W-:-:S00]  /*03c0*/  NOP ;  /* 0x0000000000007918 */ /* 0x000fc00000000000 */
[----:B------:R-:W-:-:S00]  /*03d0*/  NOP ;  /* 0x0000000000007918 */ /* 0x000fc00000000000 */
[----:B------:R-:W-:-:S00]  /*03e0*/  NOP ;  /* 0x0000000000007918 */ /* 0x000fc00000000000 */
[----:B------:R-:W-:-:S00]  /*03f0*/  NOP ;  /* 0x0000000000007918 */ /* 0x000fc00000000000 */
.L_x_1:


//--------------------- .nv.global.init           --------------------------
	.section	.nv.global.init,"aw",@progbits
.nv.global.init:
	.type		_$_str,@object
	.size		_$_str,(_$_str_$_2 - _$_str)
_$_str:
        /*0000*/ 	.byte	0x5f, 0x5f, 0x43, 0x55, 0x44, 0x41, 0x5f, 0x46, 0x54, 0x5a, 0x00
	.type		_$_str_$_2,@object
	.size		_$_str_$_2,(.L_1 - _$_str_$_2)
_$_str_$_2:
        /*000b*/ 	.byte	0x5f, 0x5f, 0x43, 0x55, 0x44, 0x41, 0x5f, 0x50, 0x52, 0x45, 0x43, 0x5f, 0x53, 0x51, 0x52, 0x54
        /*001b*/ 	.byte	0x00
.L_1:


//--------------------- .nv.constant0.triton_poi_fused__native_batch_norm_legit_no_training_relu_19 --------------------------
	.section	.nv.constant0.triton_poi_fused__native_batch_norm_legit_no_training_relu_19,"a",@progbits
	.sectionflags	@""
	.align	4
.nv.constant0.triton_poi_fused__native_batch_norm_legit_no_training_relu_19:
	.zero		580
